	.headerflags	@"EF_CUDA_TEXMODE_UNIFIED EF_CUDA_64BIT_ADDRESS EF_CUDA_ACCELERATORS EF_CUDA_SM90 EF_CUDA_VIRTUAL_SM(EF_CUDA_SM90)"
	.elftype	@"ET_EXEC"


//--------------------- .nv.info                  --------------------------
	.section	.nv.info,"",@"SHT_CUDA_INFO"
	.align	4


	//----- nvinfo : EIATTR_REGCOUNT
	.align		4
        /*0000*/ 	.byte	0x04, 0x2f
        /*0002*/ 	.short	(.L_3 - .L_2)
	.align		4
.L_2:
        /*0004*/ 	.word	index@(triton_poi_fused__native_batch_norm_legit_no_training_add_relu_37)
        /*0008*/ 	.word	0x0000001a


	//----- nvinfo : EIATTR_MIN_STACK_SIZE
	.align		4
.L_3:
        /*000c*/ 	.byte	0x04, 0x12
        /*000e*/ 	.short	(.L_5 - .L_4)
	.align		4
.L_4:
        /*0010*/ 	.word	index@(triton_poi_fused__native_batch_norm_legit_no_training_add_relu_37)
        /*0014*/ 	.word	0x00000000


	//----- nvinfo : EIATTR_FRAME_SIZE
	.align		4
.L_5:
        /*0018*/ 	.byte	0x04, 0x11
        /*001a*/ 	.short	(.L_7 - .L_6)
	.align		4
.L_6:
        /*001c*/ 	.word	index@(triton_poi_fused__native_batch_norm_legit_no_training_add_relu_37)
        /*0020*/ 	.word	0x00000000


	//----- nvinfo : EIATTR_MIN_STACK_SIZE
	.align		4
.L_7:
        /*0024*/ 	.byte	0x04, 0x12
        /*0026*/ 	.short	(.L_9 - .L_8)
	.align		4
.L_8:
        /*0028*/ 	.word	index@(triton_poi_fused__native_batch_norm_legit_no_training_add_relu_37)
        /*002c*/ 	.word	0x00000000
.L_9:


//--------------------- .nv.info.triton_poi_fused__native_batch_norm_legit_no_training_add_relu_37 --------------------------
	.section	.nv.info.triton_poi_fused__native_batch_norm_legit_no_training_add_relu_37,"",@"SHT_CUDA_INFO"
	.sectionflags	@""
	.align	4


	//----- nvinfo : EIATTR_CUDA_API_VERSION
	.align		4
        /*0000*/ 	.byte	0x04, 0x37
        /*0002*/ 	.short	(.L_11 - .L_10)
.L_10:
        /*0004*/ 	.word	0x0000007c


	//----- nvinfo : EIATTR_KPARAM_INFO
	.align		4
.L_11:
        /*0008*/ 	.byte	0x04, 0x17
        /*000a*/ 	.short	(.L_13 - .L_12)
.L_12:
        /*000c*/ 	.word	0x00000000
        /*0010*/ 	.short	0x0009
        /*0012*/ 	.short	0x0044
        /*0014*/ 	.byte	0x00, 0xf0, 0x11, 0x00


	//----- nvinfo : EIATTR_KPARAM_INFO
	.align		4
.L_13:
        /*0018*/ 	.byte	0x04, 0x17
        /*001a*/ 	.short	(.L_15 - .L_14)
.L_14:
        /*001c*/ 	.word	0x00000000
        /*0020*/ 	.short	0x0008
        /*0022*/ 	.short	0x0040
        /*0024*/ 	.byte	0x00, 0xf0, 0x11, 0x00


	//----- nvinfo : EIATTR_KPARAM_INFO
	.align		4
.L_15:
        /*0028*/ 	.byte	0x04, 0x17
        /*002a*/ 	.short	(.L_17 - .L_16)
.L_16:
        /*002c*/ 	.word	0x00000000
        /*0030*/ 	.short	0x0007
        /*0032*/ 	.short	0x0038
        /*0034*/ 	.byte	0x00, 0xf4, 0x21, 0x00


	//----- nvinfo : EIATTR_KPARAM_INFO
	.align		4
.L_17:
        /*0038*/ 	.byte	0x04, 0x17
        /*003a*/ 	.short	(.L_19 - .L_18)
.L_18:
        /*003c*/ 	.word	0x00000000
        /*0040*/ 	.short	0x0006
        /*0042*/ 	.short	0x0030
        /*0044*/ 	.byte	0x00, 0xf4, 0x21, 0x00


	//----- nvinfo : EIATTR_KPARAM_INFO
	.align		4
.L_19:
        /*0048*/ 	.byte	0x04, 0x17
        /*004a*/ 	.short	(.L_21 - .L_20)
.L_20:
        /*004c*/ 	.word	0x00000000
        /*0050*/ 	.short	0x0005
        /*0052*/ 	.short	0x0028
        /*0054*/ 	.byte	0x00, 0xf4, 0x21, 0x00


	//----- nvinfo : EIATTR_KPARAM_INFO
	.align		4
.L_21:
        /*0058*/ 	.byte	0x04, 0x17
        /*005a*/ 	.short	(.L_23 - .L_22)
.L_22:
        /*005c*/ 	.word	0x00000000
        /*0060*/ 	.short	0x0004
        /*0062*/ 	.short	0x0020
        /*0064*/ 	.byte	0x00, 0xf4, 0x21, 0x00


	//----- nvinfo : EIATTR_KPARAM_INFO
	.align		4
.L_23:
        /*0068*/ 	.byte	0x04, 0x17
        /*006a*/ 	.short	(.L_25 - .L_24)
.L_24:
        /*006c*/ 	.word	0x00000000
        /*0070*/ 	.short	0x0003
        /*0072*/ 	.short	0x0018
        /*0074*/ 	.byte	0x00, 0xf4, 0x21, 0x00


	//----- nvinfo : EIATTR_KPARAM_INFO
	.align		4
.L_25:
        /*0078*/ 	.byte	0x04, 0x17
        /*007a*/ 	.short	(.L_27 - .L_26)
.L_26:
        /*007c*/ 	.word	0x00000000
        /*0080*/ 	.short	0x0002
        /*0082*/ 	.short	0x0010
        /*0084*/ 	.byte	0x00, 0xf4, 0x21, 0x00


	//----- nvinfo : EIATTR_KPARAM_INFO
	.align		4
.L_27:
        /*0088*/ 	.byte	0x04, 0x17
        /*008a*/ 	.short	(.L_29 - .L_28)
.L_28:
        /*008c*/ 	.word	0x00000000
        /*0090*/ 	.short	0x0001
        /*0092*/ 	.short	0x0008
        /*0094*/ 	.byte	0x00, 0xf4, 0x21, 0x00


	//----- nvinfo : EIATTR_KPARAM_INFO
	.align		4
.L_29:
        /*0098*/ 	.byte	0x04, 0x17
        /*009a*/ 	.short	(.L_31 - .L_30)
.L_30:
        /*009c*/ 	.word	0x00000000
        /*00a0*/ 	.short	0x0000
        /*00a2*/ 	.short	0x0000
        /*00a4*/ 	.byte	0x00, 0xf4, 0x21, 0x00


	//----- nvinfo : EIATTR_SPARSE_MMA_MASK
	.align		4
.L_31:
        /*00a8*/ 	.byte	0x03, 0x50
        /*00aa*/ 	.short	0x0000


	//----- nvinfo : EIATTR_MAXREG_COUNT
	.align		4
        /*00ac*/ 	.byte	0x03, 0x1b
        /*00ae*/ 	.short	0x00ff


	//----- nvinfo : EIATTR_EXIT_INSTR_OFFSETS
	.align		4
        /*00b0*/ 	.byte	0x04, 0x1c
        /*00b2*/ 	.short	(.L_33 - .L_32)


	//   ....[0]....
.L_32:
        /*00b4*/ 	.word	0x00000770


	//   ....[1]....
        /*00b8*/ 	.word	0x000007c0


	//----- nvinfo : EIATTR_REQNTID
	.align		4
.L_33:
        /*00bc*/ 	.byte	0x04, 0x10
        /*00be*/ 	.short	(.L_35 - .L_34)
.L_34:
        /*00c0*/ 	.word	0x00000080
        /*00c4*/ 	.word	0x00000001
        /*00c8*/ 	.word	0x00000001


	//----- nvinfo : EIATTR_CBANK_PARAM_SIZE
	.align		4
.L_35:
        /*00cc*/ 	.byte	0x03, 0x19
        /*00ce*/ 	.short	0x0048


	//----- nvinfo : EIATTR_PARAM_CBANK
	.align		4
        /*00d0*/ 	.byte	0x04, 0x0a
        /*00d2*/ 	.short	(.L_37 - .L_36)
	.align		4
.L_36:
        /*00d4*/ 	.word	index@(.nv.constant0.triton_poi_fused__native_batch_norm_legit_no_training_add_relu_37)
        /*00d8*/ 	.short	0x0210
        /*00da*/ 	.short	0x0048


	//----- nvinfo : EIATTR_SW_WAR
	.align		4
.L_37:
        /*00dc*/ 	.byte	0x04, 0x36
        /*00de*/ 	.short	(.L_39 - .L_38)
.L_38:
        /*00e0*/ 	.word	0x00000008
.L_39:


//--------------------- .nv.callgraph             --------------------------
	.section	.nv.callgraph,"",@"SHT_CUDA_CALLGRAPH"
	.align	4
	.sectionentsize	8
	.align		4
        /*0000*/ 	.word	0x00000000
	.align		4
        /*0004*/ 	.word	0xffffffff
	.align		4
        /*0008*/ 	.word	0x00000000
	.align		4
        /*000c*/ 	.word	0xfffffffe
	.align		4
        /*0010*/ 	.word	0x00000000
	.align		4
        /*0014*/ 	.word	0xfffffffd
	.align		4
        /*0018*/ 	.word	0x00000000
	.align		4
        /*001c*/ 	.word	0xfffffffc


//--------------------- .nv.constant4             --------------------------
	.section	.nv.constant4,"a",@progbits
	.align	8
	.align		8
.nv.constant4:
        /*0000*/ 	.dword	_$_str
	.align		8
        /*0008*/ 	.dword	_$_str_$_2


//--------------------- .text.triton_poi_fused__native_batch_norm_legit_no_training_add_relu_37 --------------------------
	.section	.text.triton_poi_fused__native_batch_norm_legit_no_training_add_relu_37,"ax",@progbits
	.sectionflags	@"SHF_BARRIERS=1"
	.align	128
        .global         triton_poi_fused__native_batch_norm_legit_no_training_add_relu_37
        .type           triton_poi_fused__native_batch_norm_legit_no_training_add_relu_37,@function
        .size           triton_poi_fused__native_batch_norm_legit_no_training_add_relu_37,(.L_x_1 - triton_poi_fused__native_batch_norm_legit_no_training_add_relu_37)
        .other          triton_poi_fused__native_batch_norm_legit_no_training_add_relu_37,@"STO_CUDA_ENTRY STV_DEFAULT"
triton_poi_fused__native_batch_norm_legit_no_training_add_relu_37:
.text.triton_poi_fused__native_batch_norm_legit_no_training_add_relu_37:
[----:B------:R-:W0:Y:S01]  /*0000*/  LDC R1, c[0x0][0x28] ;  /* 0x00000a00ff017b82 */ /* 0x000e220000000800 */
[----:B------:R-:W1:Y:S07]  /*0010*/  S2R R2, SR_CTAID.Y ;  /* 0x0000000000027919 */ /* 0x000e6e0000002600 */
[----:B------:R-:W2:Y:S01]  /*0020*/  LDC.64 R8, c[0x0][0x210] ;  /* 0x00008400ff087b82 */ /* 0x000ea20000000a00 */
[----:B------:R-:W-:Y:S01]  /*0030*/  ULDC.64 UR6, c[0x0][0x208] ;  /* 0x0000820000067ab9 */ /* 0x000fe20000000a00 */
[----:B------:R-:W3:Y:S01]  /*0040*/  S2R R3, SR_TID.X ;  /* 0x0000000000037919 */ /* 0x000ee20000002100 */
[----:B------:R-:W4:Y:S05]  /*0050*/  S2R R13, SR_CTAID.X ;  /* 0x00000000000d7919 */ /* 0x000f2a0000002500 */
[----:B------:R-:W5:Y:S01]  /*0060*/  S2UR UR5, SR_CgaCtaId ;  /* 0x00000000000579c3 */ /* 0x000f620000008800 */
[----:B------:R-:W-:-:S07]  /*0070*/  UMOV UR4, 0x400 ;  /* 0x0000040000047882 */ /* 0x000fce0000000000 */
[----:B------:R-:W2:Y:S08]  /*0080*/  LDC.64 R20, c[0x0][0x218] ;  /* 0x00008600ff147b82 */ /* 0x000eb00000000a00 */
[----:B------:R-:W5:Y:S01]  /*0090*/  LDC.64 R18, c[0x0][0x228] ;  /* 0x00008a00ff127b82 */ /* 0x000f620000000a00 */
[----:B-1----:R-:W-:Y:S02]  /*00a0*/  IMAD.SHL.U32 R2, R2, 0x80, RZ ;  /* 0x0000008002027824 */ /* 0x002fe400078e00ff */
[----:B---3--:R-:W-:Y:S01]  /*00b0*/  IMAD.SHL.U32 R5, R3, 0x4, RZ ;  /* 0x0000000403057824 */ /* 0x008fe200078e00ff */
[----:B------:R-:W-:Y:S01]  /*00c0*/  SHF.R.U32.HI R6, RZ, 0x5, R3 ;  /* 0x00000005ff067819 */ /* 0x000fe20000011603 */
[----:B----4-:R-:W-:-:S03]  /*00d0*/  IMAD.SHL.U32 R11, R13, 0x4, RZ ;  /* 0x000000040d0b7824 */ /* 0x010fc600078e00ff */
[----:B------:R-:W-:-:S04]  /*00e0*/  LOP3.LUT R5, R2, 0x7c, R5, 0xf8, !PT ;  /* 0x0000007c02057812 */ /* 0x000fc800078ef805 */
[----:B------:R-:W-:-:S04]  /*00f0*/  SHF.R.S32.HI R0, RZ, 0x1f, R5 ;  /* 0x0000001fff007819 */ /* 0x000fc80000011405 */
[----:B------:R-:W-:Y:S02]  /*0100*/  LEA.HI R4, R0, R5, RZ, 0x7 ;  /* 0x0000000500047211 */ /* 0x000fe400078f38ff */
[----:B------:R-:W-:Y:S02]  /*0110*/  SGXT.U32 R0, R6, 0x2 ;  /* 0x000000020600781a */ /* 0x000fe40000000000 */
[C---:B------:R-:W-:Y:S02]  /*0120*/  LOP3.LUT R6, R4.reuse, 0xffffff80, RZ, 0xc0, !PT ;  /* 0xffffff8004067812 */ /* 0x040fe400078ec0ff */
[----:B------:R-:W-:Y:S02]  /*0130*/  LOP3.LUT R0, R11, R0, RZ, 0xfc, !PT ;  /* 0x000000000b007212 */ /* 0x000fe400078efcff */
[----:B------:R-:W-:Y:S01]  /*0140*/  SHF.L.U32 R4, R4, 0x2, RZ ;  /* 0x0000000204047819 */ /* 0x000fe200000006ff */
[----:B------:R-:W-:Y:S01]  /*0150*/  IMAD.IADD R7, R5, 0x1, -R6 ;  /* 0x0000000105077824 */ /* 0x000fe200078e0a06 */
[----:B------:R-:W-:-:S03]  /*0160*/  ISETP.GE.AND P0, PT, R0, 0x4, PT ;  /* 0x000000040000780c */ /* 0x000fc60003f06270 */
[----:B------:R-:W-:Y:S01]  /*0170*/  IMAD R0, R0, 0x80, R7 ;  /* 0x0000008000007824 */ /* 0x000fe200078e0207 */
[----:B------:R-:W-:Y:S02]  /*0180*/  LOP3.LUT R7, R4, 0xfffffe00, RZ, 0xc0, !PT ;  /* 0xfffffe0004077812 */ /* 0x000fe400078ec0ff */
[----:B------:R-:W-:Y:S02]  /*0190*/  ISETP.LT.AND P0, PT, R5, 0x200, !P0 ;  /* 0x000002000500780c */ /* 0x000fe40004701270 */
[----:B------:R-:W-:Y:S01]  /*01a0*/  CS2R R4, SRZ ;  /* 0x0000000000047805 */ /* 0x000fe2000001ff00 */
[----:B------:R-:W-:Y:S01]  /*01b0*/  IMAD.IADD R0, R0, 0x1, R7 ;  /* 0x0000000100007824 */ /* 0x000fe200078e0207 */
[----:B------:R-:W-:-:S03]  /*01c0*/  CS2R R6, SRZ ;  /* 0x0000000000067805 */ /* 0x000fc6000001ff00 */
[----:B--2---:R-:W-:Y:S01]  /*01d0*/  IMAD.WIDE R14, R0, 0x4, R8 ;  /* 0x00000004000e7825 */ /* 0x004fe200078e0208 */
[----:B------:R-:W-:Y:S02]  /*01e0*/  LOP3.LUT R2, R2, 0x7f, R3, 0xf8, !PT ;  /* 0x0000007f02027812 */ /* 0x000fe400078ef803 */
[----:B------:R-:W-:Y:S01]  /*01f0*/  SHF.R.U32.HI R10, RZ, 0x1, R3 ;  /* 0x00000001ff0a7819 */ /* 0x000fe20000011603 */
[----:B------:R-:W-:Y:S01]  /*0200*/  IMAD.SHL.U32 R12, R3, 0x10, RZ ;  /* 0x00000010030c7824 */ /* 0x000fe200078e00ff */
[----:B-----5:R-:W-:Y:S01]  /*0210*/  UPRMT UR4, UR5, 0x654, UR4 ;  /* 0x0000065405047896 */ /* 0x020fe20008000004 */
[----:B------:R1:W2:Y:S01]  /*0220*/  @P0 LDG.E.EL.128 R4, desc[UR6][R14.64] ;  /* 0x000000060e040981 */ /* 0x0002a2000c2e1d00 */
[----:B------:R-:W-:Y:S01]  /*0230*/  SHF.R.S32.HI R17, RZ, 0x1f, R2 ;  /* 0x0000001fff117819 */ /* 0x000fe20000011402 */
[----:B------:R-:W3:Y:S01]  /*0240*/  LDC.64 R8, c[0x0][0x220] ;  /* 0x00008800ff087b82 */ /* 0x000ee20000000a00 */
[----:B------:R-:W-:Y:S02]  /*0250*/  LOP3.LUT R10, R10, 0x30, RZ, 0xc0, !PT ;  /* 0x000000300a0a7812 */ /* 0x000fe400078ec0ff */
[----:B------:R-:W-:-:S02]  /*0260*/  LEA.HI R16, R17, R2, RZ, 0x7 ;  /* 0x0000000211107211 */ /* 0x000fc400078f38ff */
[----:B------:R-:W-:Y:S02]  /*0270*/  ISETP.GE.AND P1, PT, R2, 0x200, PT ;  /* 0x000002000200780c */ /* 0x000fe40003f26270 */
[----:B------:R-:W-:Y:S02]  /*0280*/  LOP3.LUT R17, R16, 0xffffff80, RZ, 0xc0, !PT ;  /* 0xffffff8010117812 */ /* 0x000fe400078ec0ff */
[----:B-1----:R-:W-:Y:S02]  /*0290*/  LOP3.LUT R15, R12, 0x7f0, RZ, 0xc0, !PT ;  /* 0x000007f00c0f7812 */ /* 0x002fe400078ec0ff */
[----:B------:R-:W-:Y:S02]  /*02a0*/  IADD3 R17, R2, -R17, RZ ;  /* 0x8000001102117210 */ /* 0x000fe40007ffe0ff */
[----:B------:R-:W-:Y:S01]  /*02b0*/  IADD3 R2, R15, UR4, R10 ;  /* 0x000000040f027c10 */ /* 0x000fe2000fffe00a */
[----:B------:R-:W-:Y:S01]  /*02c0*/  IMAD.MOV.U32 R10, RZ, RZ, RZ ;  /* 0x000000ffff0a7224 */ /* 0x000fe200078e00ff */
[----:B------:R-:W1:Y:S01]  /*02d0*/  LDC.64 R14, c[0x0][0x230] ;  /* 0x00008c00ff0e7b82 */ /* 0x000e620000000a00 */
[----:B---3--:R-:W-:Y:S01]  /*02e0*/  IMAD.WIDE R22, R17, 0x4, R8 ;  /* 0x0000000411167825 */ /* 0x008fe200078e0208 */
[----:B------:R-:W-:-:S06]  /*02f0*/  SHF.L.U32 R16, R16, 0x4, RZ ;  /* 0x0000000410107819 */ /* 0x000fcc00000006ff */
[----:B------:R-:W3:Y:S01]  /*0300*/  LDC.64 R8, c[0x0][0x238] ;  /* 0x00008e00ff087b82 */ /* 0x000ee20000000a00 */
[----:B------:R-:W-:Y:S02]  /*0310*/  IMAD.MOV.U32 R12, RZ, RZ, RZ ;  /* 0x000000ffff0c7224 */ /* 0x000fe400078e00ff */
[----:B0-----:R-:W-:-:S04]  /*0320*/  IMAD.WIDE R20, R17, 0x4, R20 ;  /* 0x0000000411147825 */ /* 0x001fc800078e0214 */
[----:B------:R-:W-:-:S04]  /*0330*/  IMAD.WIDE R18, R17, 0x4, R18 ;  /* 0x0000000411127825 */ /* 0x000fc800078e0212 */
[C---:B-1----:R-:W-:Y:S01]  /*0340*/  IMAD.WIDE R14, R17.reuse, 0x4, R14 ;  /* 0x00000004110e7825 */ /* 0x042fe200078e020e */
[----:B--2---:R0:W-:Y:S01]  /*0350*/  STS.128 [R2], R4 ;  /* 0x0000000402007388 */ /* 0x0041e20000000c00 */
[----:B------:R-:W-:Y:S06]  /*0360*/  BAR.SYNC.DEFER_BLOCKING 0x0 ;  /* 0x0000000000007b1d */ /* 0x000fec0000010000 */
[----:B------:R-:W2:Y:S01]  /*0370*/  @!P1 LDG.E.EL R10, desc[UR6][R22.64] ;  /* 0x00000006160a9981 */ /* 0x000ea2000c2e1900 */
[----:B0-----:R-:W-:Y:S01]  /*0380*/  IMAD.IADD R4, R17, 0x1, R13 ;  /* 0x0000000111047824 */ /* 0x001fe200078e020d */
[----:B------:R-:W-:-:S02]  /*0390*/  LOP3.LUT R13, R16, 0xfffff800, RZ, 0xc0, !PT ;  /* 0xfffff800100d7812 */ /* 0x000fc400078ec0ff */
[----:B------:R-:W4:Y:S01]  /*03a0*/  @!P1 LDG.E.EL R12, desc[UR6][R20.64] ;  /* 0x00000006140c9981 */ /* 0x000f22000c2e1900 */
[----:B------:R-:W-:Y:S02]  /*03b0*/  CS2R R16, SRZ ;  /* 0x0000000000107805 */ /* 0x000fe4000001ff00 */
[----:B------:R-:W-:-:S04]  /*03c0*/  IMAD R13, R4, 0x4, R13 ;  /* 0x00000004040d7824 */ /* 0x000fc800078e020d */
[----:B------:R-:W5:Y:S04]  /*03d0*/  @!P1 LDG.E.EL R16, desc[UR6][R18.64] ;  /* 0x0000000612109981 */ /* 0x000f68000c2e1900 */
[----:B------:R0:W5:Y:S01]  /*03e0*/  @!P1 LDG.E.EL R17, desc[UR6][R14.64] ;  /* 0x000000060e119981 */ /* 0x000162000c2e1900 */
[----:B------:R-:W-:Y:S02]  /*03f0*/  ISETP.LT.AND P1, PT, R11, 0x4, !P1 ;  /* 0x000000040b00780c */ /* 0x000fe40004f21270 */
[----:B------:R-:W-:Y:S02]  /*0400*/  CS2R R6, SRZ ;  /* 0x0000000000067805 */ /* 0x000fe4000001ff00 */
[----:B------:R-:W-:-:S05]  /*0410*/  IADD3 R5, R13, 0x400, RZ ;  /* 0x000004000d057810 */ /* 0x000fca0007ffe0ff */
[----:B---3--:R-:W-:Y:S01]  /*0420*/  IMAD.WIDE R8, R5, 0x4, R8 ;  /* 0x0000000405087825 */ /* 0x008fe200078e0208 */
[----:B------:R-:W-:Y:S02]  /*0430*/  CS2R R4, SRZ ;  /* 0x0000000000047805 */ /* 0x000fe4000001ff00 */
[----:B------:R-:W-:Y:S01]  /*0440*/  LOP3.LUT R3, R3, 0x7f, RZ, 0xc0, !PT ;  /* 0x0000007f03037812 */ /* 0x000fe200078ec0ff */
[----:B0-----:R-:W0:Y:S03]  /*0450*/  LDC.64 R14, c[0x0][0x240] ;  /* 0x00009000ff0e7b82 */ /* 0x001e260000000a00 */
[----:B------:R1:W3:Y:S01]  /*0460*/  @P1 LDG.E.EL.128 R4, desc[UR6][R8.64] ;  /* 0x0000000608041981 */ /* 0x0002e2000c2e1d00 */
[----:B------:R-:W-:-:S05]  /*0470*/  LEA R3, R3, UR4, 0x2 ;  /* 0x0000000403037c11 */ /* 0x000fca000f8e10ff */
[----:B------:R-:W-:Y:S04]  /*0480*/  LDS R19, [R3+0x210] ;  /* 0x0002100003137984 */ /* 0x000fe80000000800 */
[----:B------:R-:W4:Y:S01]  /*0490*/  LDS R11, [R3] ;  /* 0x00000000030b7984 */ /* 0x000f220000000800 */
[----:B-1----:R-:W-:-:S03]  /*04a0*/  IMAD.MOV.U32 R9, RZ, RZ, 0x3e800000 ;  /* 0x3e800000ff097424 */ /* 0x002fc600078e00ff */
[----:B------:R-:W1:Y:S04]  /*04b0*/  LDS R21, [R3+0x420] ;  /* 0x0004200003157984 */ /* 0x000e680000000800 */
[----:B------:R-:W1:Y:S01]  /*04c0*/  LDS R23, [R3+0x630] ;  /* 0x0006300003177984 */ /* 0x000e620000000800 */
[----:B0-----:R-:W-:-:S04]  /*04d0*/  IMAD.WIDE R14, R13, 0x4, R14 ;  /* 0x000000040d0e7825 */ /* 0x001fc800078e020e */
[----:B--2---:R-:W-:-:S04]  /*04e0*/  FADD R10, R10, 9.9999997473787516356e-06 ;  /* 0x3727c5ac0a0a7421 */ /* 0x004fc80000000000 */
[----:B------:R-:W0:Y:S01]  /*04f0*/  MUFU.SQRT R18, R10 ;  /* 0x0000000a00127308 */ /* 0x000e220000002000 */
[--C-:B----4-:R-:W-:Y:S01]  /*0500*/  FADD R11, R11, -R12.reuse ;  /* 0x8000000c0b0b7221 */ /* 0x110fe20000000000 */
[--C-:B------:R-:W-:Y:S01]  /*0510*/  FADD R19, R19, -R12.reuse ;  /* 0x8000000c13137221 */ /* 0x100fe20000000000 */
[--C-:B-1----:R-:W-:Y:S01]  /*0520*/  FADD R21, R21, -R12.reuse ;  /* 0x8000000c15157221 */ /* 0x102fe20000000000 */
[----:B------:R-:W-:Y:S01]  /*0530*/  FADD R23, R23, -R12 ;  /* 0x8000000c17177221 */ /* 0x000fe20000000000 */
[C---:B0-----:R-:W-:Y:S02]  /*0540*/  FSETP.GT.AND P2, PT, R18.reuse, 8.50705917302346158658e+37, PT ;  /* 0x7e8000001200780b */ /* 0x041fe40003f44000 */
[----:B------:R-:W-:Y:S02]  /*0550*/  FSETP.GEU.AND P3, PT, R18, 1.175494350822287508e-38, PT ;  /* 0x008000001200780b */ /* 0x000fe40003f6e000 */
[----:B------:R-:W-:-:S09]  /*0560*/  FSEL R9, R9, 1, P2 ;  /* 0x3f80000009097808 */ /* 0x000fd20001000000 */
[----:B------:R-:W-:Y:S02]  /*0570*/  @P2 FMUL R18, R18, 0.25 ;  /* 0x3e80000012122820 */ /* 0x000fe40000400000 */
[----:B------:R-:W-:Y:S02]  /*0580*/  @!P3 FMUL R9, R9, 16777216 ;  /* 0x4b8000000909b820 */ /* 0x000fe40000400000 */
[----:B------:R-:W-:-:S06]  /*0590*/  @!P3 FMUL R18, R18, 16777216 ;  /* 0x4b8000001212b820 */ /* 0x000fcc0000400000 */
[----:B------:R-:W0:Y:S02]  /*05a0*/  MUFU.RCP R18, R18 ;  /* 0x0000001200127308 */ /* 0x000e240000001000 */
[----:B0-----:R-:W-:-:S04]  /*05b0*/  FMUL R8, R18, R9 ;  /* 0x0000000912087220 */ /* 0x001fc80000400000 */
[-C--:B------:R-:W-:Y:S01]  /*05c0*/  FMUL R10, R11, R8.reuse ;  /* 0x000000080b0a7220 */ /* 0x080fe20000400000 */
[-C--:B------:R-:W-:Y:S01]  /*05d0*/  FMUL R12, R19, R8.reuse ;  /* 0x00000008130c7220 */ /* 0x080fe20000400000 */
[-C--:B------:R-:W-:Y:S01]  /*05e0*/  FMUL R18, R21, R8.reuse ;  /* 0x0000000815127220 */ /* 0x080fe20000400000 */
[----:B------:R-:W-:Y:S01]  /*05f0*/  FMUL R8, R23, R8 ;  /* 0x0000000817087220 */ /* 0x000fe20000400000 */
[-CC-:B-----5:R-:W-:Y:S01]  /*0600*/  FFMA R10, R10, R16.reuse, R17.reuse ;  /* 0x000000100a0a7223 */ /* 0x1a0fe20000000011 */
[-CC-:B------:R-:W-:Y:S01]  /*0610*/  FFMA R12, R12, R16.reuse, R17.reuse ;  /* 0x000000100c0c7223 */ /* 0x180fe20000000011 */
[-CC-:B------:R-:W-:Y:S01]  /*0620*/  FFMA R18, R18, R16.reuse, R17.reuse ;  /* 0x0000001012127223 */ /* 0x180fe20000000011 */
[----:B------:R-:W-:Y:S02]  /*0630*/  FFMA R11, R8, R16, R17 ;  /* 0x00000010080b7223 */ /* 0x000fe40000000011 */
[----:B------:R-:W-:Y:S02]  /*0640*/  FSETP.GEU.AND P2, PT, R10, RZ, PT ;  /* 0x000000ff0a00720b */ /* 0x000fe40003f4e000 */
[----:B------:R-:W-:-:S02]  /*0650*/  FSETP.GEU.AND P3, PT, R12, RZ, PT ;  /* 0x000000ff0c00720b */ /* 0x000fc40003f6e000 */
[----:B------:R-:W-:Y:S02]  /*0660*/  FSETP.GEU.AND P4, PT, R18, RZ, PT ;  /* 0x000000ff1200720b */ /* 0x000fe40003f8e000 */
[C---:B------:R-:W-:Y:S02]  /*0670*/  FSETP.GEU.AND P5, PT, R11.reuse, RZ, PT ;  /* 0x000000ff0b00720b */ /* 0x040fe40003fae000 */
[----:B------:R-:W-:Y:S02]  /*0680*/  FSEL R8, R10, RZ, P2 ;  /* 0x000000ff0a087208 */ /* 0x000fe40001000000 */
[----:B------:R-:W-:Y:S02]  /*0690*/  FSEL R9, R12, RZ, P3 ;  /* 0x000000ff0c097208 */ /* 0x000fe40001800000 */
[----:B------:R-:W-:Y:S01]  /*06a0*/  FSEL R10, R18, RZ, P4 ;  /* 0x000000ff120a7208 */ /* 0x000fe20002000000 */
[----:B---3--:R-:W-:Y:S01]  /*06b0*/  FADD R4, R8, R4 ;  /* 0x0000000408047221 */ /* 0x008fe20000000000 */
[----:B------:R-:W-:Y:S01]  /*06c0*/  FSEL R11, R11, RZ, P5 ;  /* 0x000000ff0b0b7208 */ /* 0x000fe20002800000 */
[----:B------:R-:W-:-:S02]  /*06d0*/  FADD R12, R9, R5 ;  /* 0x00000005090c7221 */ /* 0x000fc40000000000 */
[----:B------:R-:W-:Y:S02]  /*06e0*/  FADD R6, R10, R6 ;  /* 0x000000060a067221 */ /* 0x000fe40000000000 */
[----:B------:R0:W-:Y:S01]  /*06f0*/  @P1 STG.E.128 desc[UR6][R14.64], R8 ;  /* 0x000000080e001986 */ /* 0x0001e2000c101d06 */
[----:B------:R-:W-:Y:S01]  /*0700*/  FADD R16, R11, R7 ;  /* 0x000000070b107221 */ /* 0x000fe20000000000 */
[----:B------:R-:W-:Y:S06]  /*0710*/  BAR.SYNC.DEFER_BLOCKING 0x0 ;  /* 0x0000000000007b1d */ /* 0x000fec0000010000 */
[----:B------:R0:W-:Y:S04]  /*0720*/  STS [R3], R4 ;  /* 0x0000000403007388 */ /* 0x0001e80000000800 */
[----:B------:R0:W-:Y:S04]  /*0730*/  STS [R3+0x210], R12 ;  /* 0x0002100c03007388 */ /* 0x0001e80000000800 */
[----:B------:R0:W-:Y:S04]  /*0740*/  STS [R3+0x420], R6 ;  /* 0x0004200603007388 */ /* 0x0001e80000000800 */
[----:B------:R0:W-:Y:S01]  /*0750*/  STS [R3+0x630], R16 ;  /* 0x0006301003007388 */ /* 0x0001e20000000800 */
[----:B------:R-:W-:Y:S06]  /*0760*/  BAR.SYNC.DEFER_BLOCKING 0x0 ;  /* 0x0000000000007b1d */ /* 0x000fec0000010000 */
[----:B0-----:R-:W-:Y:S05]  /*0770*/  @!P0 EXIT ;  /* 0x000000000000894d */ /* 0x001fea0003800000 */
[----:B------:R-:W0:Y:S01]  /*0780*/  LDS.128 R8, [R2] ;  /* 0x0000000002087984 */ /* 0x000e220000000c00 */
[----:B------:R-:W1:Y:S02]  /*0790*/  LDC.64 R4, c[0x0][0x248] ;  /* 0x00009200ff047b82 */ /* 0x000e640000000a00 */
[----:B-1----:R-:W-:-:S05]  /*07a0*/  IMAD.WIDE R4, R0, 0x4, R4 ;  /* 0x0000000400047825 */ /* 0x002fca00078e0204 */
[----:B0-----:R-:W-:Y:S01]  /*07b0*/  STG.E.128 desc[UR6][R4.64], R8 ;  /* 0x0000000804007986 */ /* 0x001fe2000c101d06 */
[----:B------:R-:W-:Y:S05]  /*07c0*/  EXIT ;  /* 0x000000000000794d */ /* 0x000fea0003800000 */
.L_x_0:
[----:B------:R-:W-:-:S00]  /*07d0*/  BRA `(.L_x_0) ;  /* 0xfffffffc00fc7947 */ /* 0x000fc0000383ffff */
[----:B------:R-:W-:-:S00]  /*07e0*/  NOP ;  /* 0x0000000000007918 */ /* 0x000fc00000000000 */
        /* <DEDUP_REMOVED lines=9> */
.L_x_1:


//--------------------- .nv.global.init           --------------------------
	.section	.nv.global.init,"aw",@progbits
.nv.global.init:
	.type		_$_str,@object
	.size		_$_str,(_$_str_$_2 - _$_str)
_$_str:
        /*0000*/ 	.byte	0x5f, 0x5f, 0x43, 0x55, 0x44, 0x41, 0x5f, 0x46, 0x54, 0x5a, 0x00
	.type		_$_str_$_2,@object
	.size		_$_str_$_2,(.L_1 - _$_str_$_2)
_$_str_$_2:
        /*000b*/ 	.byte	0x5f, 0x5f, 0x43, 0x55, 0x44, 0x41, 0x5f, 0x50, 0x52, 0x45, 0x43, 0x5f, 0x53, 0x51, 0x52, 0x54
        /*001b*/ 	.byte	0x00
.L_1:


//--------------------- .nv.shared.triton_poi_fused__native_batch_norm_legit_no_training_add_relu_37 --------------------------
	.section	.nv.shared.triton_poi_fused__native_batch_norm_legit_no_training_add_relu_37,"aw",@nobits
	.sectionflags	@""
	.align	16
	.zero		1024


//--------------------- .nv.constant0.triton_poi_fused__native_batch_norm_legit_no_training_add_relu_37 --------------------------
	.section	.nv.constant0.triton_poi_fused__native_batch_norm_legit_no_training_add_relu_37,"a",@progbits
	.sectionflags	@""
	.align	4
.nv.constant0.triton_poi_fused__native_batch_norm_legit_no_training_add_relu_37:
	.zero		600
